//
// Generated by NVIDIA NVVM Compiler
//
// Compiler Build ID: CL-36424714
// Cuda compilation tools, release 13.0, V13.0.88
// Based on NVVM 20.0.0
//

.version 9.0
.target sm_100
.address_size 64

	// .globl	_Z22MorstinPenaltyFunctionPKdS0_PKiS0_PdS3_

.visible .entry _Z22MorstinPenaltyFunctionPKdS0_PKiS0_PdS3_(
	.param .u64 .ptr .align 1 _Z22MorstinPenaltyFunctionPKdS0_PKiS0_PdS3__param_0,
	.param .u64 .ptr .align 1 _Z22MorstinPenaltyFunctionPKdS0_PKiS0_PdS3__param_1,
	.param .u64 .ptr .align 1 _Z22MorstinPenaltyFunctionPKdS0_PKiS0_PdS3__param_2,
	.param .u64 .ptr .align 1 _Z22MorstinPenaltyFunctionPKdS0_PKiS0_PdS3__param_3,
	.param .u64 .ptr .align 1 _Z22MorstinPenaltyFunctionPKdS0_PKiS0_PdS3__param_4,
	.param .u64 .ptr .align 1 _Z22MorstinPenaltyFunctionPKdS0_PKiS0_PdS3__param_5
)
{
	.reg .pred 	%p<7>;
	.reg .b32 	%r<27>;
	.reg .b32 	%f<3>;
	.reg .b64 	%rd<19>;
	.reg .b64 	%fd<49>;

	ld.param.u64 	%rd7, [_Z22MorstinPenaltyFunctionPKdS0_PKiS0_PdS3__param_0];
	ld.param.u64 	%rd8, [_Z22MorstinPenaltyFunctionPKdS0_PKiS0_PdS3__param_1];
	ld.param.u64 	%rd11, [_Z22MorstinPenaltyFunctionPKdS0_PKiS0_PdS3__param_2];
	ld.param.u64 	%rd12, [_Z22MorstinPenaltyFunctionPKdS0_PKiS0_PdS3__param_3];
	ld.param.u64 	%rd9, [_Z22MorstinPenaltyFunctionPKdS0_PKiS0_PdS3__param_4];
	ld.param.u64 	%rd10, [_Z22MorstinPenaltyFunctionPKdS0_PKiS0_PdS3__param_5];
	cvta.to.global.u64 	%rd1, %rd12;
	cvta.to.global.u64 	%rd2, %rd11;
	mov.u32 	%r9, %ctaid.x;
	mov.u32 	%r1, %ntid.x;
	mov.u32 	%r10, %tid.x;
	mad.lo.s32 	%r26, %r9, %r1, %r10;
	ld.global.u32 	%r11, [%rd2];
	setp.ge.s32 	%p1, %r26, %r11;
	@%p1 bra 	$L__BB0_6;
	mov.u32 	%r12, %nctaid.x;
	mul.lo.s32 	%r3, %r1, %r12;
	cvta.to.global.u64 	%rd3, %rd8;
	cvta.to.global.u64 	%rd4, %rd7;
	cvta.to.global.u64 	%rd5, %rd9;
	cvta.to.global.u64 	%rd6, %rd10;
$L__BB0_2:
	ld.global.f64 	%fd1, [%rd1];
	mul.wide.s32 	%rd13, %r26, 8;
	add.s64 	%rd14, %rd3, %rd13;
	ld.global.f64 	%fd2, [%rd14];
	neg.f64 	%fd8, %fd2;
	ld.global.f64 	%fd9, [%rd1+8];
	mul.f64 	%fd10, %fd9, %fd8;
	ld.global.f64 	%fd11, [%rd1+16];
	mul.f64 	%fd12, %fd11, %fd2;
	mul.f64 	%fd13, %fd2, %fd12;
	sub.f64 	%fd14, %fd10, %fd13;
	ld.global.f64 	%fd15, [%rd1+24];
	mul.f64 	%fd16, %fd2, %fd15;
	mul.f64 	%fd17, %fd16, %fd2;
	mul.f64 	%fd18, %fd2, %fd17;
	sub.f64 	%fd3, %fd14, %fd18;
	fma.rn.f64 	%fd19, %fd3, 0d3FF71547652B82FE, 0d4338000000000000;
	{
	.reg .b32 %temp; 
	mov.b64 	{%r5, %temp}, %fd19;
	}
	mov.f64 	%fd20, 0dC338000000000000;
	add.rn.f64 	%fd21, %fd19, %fd20;
	fma.rn.f64 	%fd22, %fd21, 0dBFE62E42FEFA39EF, %fd3;
	fma.rn.f64 	%fd23, %fd21, 0dBC7ABC9E3B39803F, %fd22;
	fma.rn.f64 	%fd24, %fd23, 0d3E5ADE1569CE2BDF, 0d3E928AF3FCA213EA;
	fma.rn.f64 	%fd25, %fd24, %fd23, 0d3EC71DEE62401315;
	fma.rn.f64 	%fd26, %fd25, %fd23, 0d3EFA01997C89EB71;
	fma.rn.f64 	%fd27, %fd26, %fd23, 0d3F2A01A014761F65;
	fma.rn.f64 	%fd28, %fd27, %fd23, 0d3F56C16C1852B7AF;
	fma.rn.f64 	%fd29, %fd28, %fd23, 0d3F81111111122322;
	fma.rn.f64 	%fd30, %fd29, %fd23, 0d3FA55555555502A1;
	fma.rn.f64 	%fd31, %fd30, %fd23, 0d3FC5555555555511;
	fma.rn.f64 	%fd32, %fd31, %fd23, 0d3FE000000000000B;
	fma.rn.f64 	%fd33, %fd32, %fd23, 0d3FF0000000000000;
	fma.rn.f64 	%fd34, %fd33, %fd23, 0d3FF0000000000000;
	{
	.reg .b32 %temp; 
	mov.b64 	{%r6, %temp}, %fd34;
	}
	{
	.reg .b32 %temp; 
	mov.b64 	{%temp, %r7}, %fd34;
	}
	shl.b32 	%r13, %r5, 20;
	add.s32 	%r14, %r13, %r7;
	mov.b64 	%fd48, {%r6, %r14};
	{
	.reg .b32 %temp; 
	mov.b64 	{%temp, %r15}, %fd3;
	}
	mov.b32 	%f2, %r15;
	abs.f32 	%f1, %f2;
	setp.lt.f32 	%p2, %f1, 0f4086232B;
	@%p2 bra 	$L__BB0_5;
	setp.lt.f64 	%p3, %fd3, 0d0000000000000000;
	add.f64 	%fd35, %fd3, 0d7FF0000000000000;
	selp.f64 	%fd48, 0d0000000000000000, %fd35, %p3;
	setp.geu.f32 	%p4, %f1, 0f40874800;
	@%p4 bra 	$L__BB0_5;
	shr.u32 	%r16, %r5, 31;
	add.s32 	%r17, %r5, %r16;
	shr.s32 	%r18, %r17, 1;
	shl.b32 	%r19, %r18, 20;
	add.s32 	%r20, %r7, %r19;
	mov.b64 	%fd36, {%r6, %r20};
	sub.s32 	%r21, %r5, %r18;
	shl.b32 	%r22, %r21, 20;
	add.s32 	%r23, %r22, 1072693248;
	mov.b32 	%r24, 0;
	mov.b64 	%fd37, {%r24, %r23};
	mul.f64 	%fd48, %fd37, %fd36;
$L__BB0_5:
	mov.f64 	%fd38, 0d3FF0000000000000;
	sub.f64 	%fd39, %fd38, %fd48;
	div.rn.f64 	%fd40, %fd39, %fd2;
	ld.global.f64 	%fd41, [%rd1+32];
	fma.rn.f64 	%fd42, %fd1, %fd40, %fd41;
	add.s64 	%rd16, %rd4, %rd13;
	ld.global.f64 	%fd43, [%rd16];
	mul.f64 	%fd44, %fd43, %fd42;
	setp.lt.f64 	%p5, %fd44, 0d0000000000000000;
	neg.f64 	%fd45, %fd44;
	selp.f64 	%fd46, %fd45, %fd44, %p5;
	selp.f64 	%fd47, %fd45, 0d0000000000000000, %p5;
	add.s64 	%rd17, %rd5, %rd13;
	st.global.f64 	[%rd17], %fd47;
	add.s64 	%rd18, %rd6, %rd13;
	st.global.f64 	[%rd18], %fd46;
	add.s32 	%r26, %r26, %r3;
	ld.global.u32 	%r25, [%rd2];
	setp.lt.s32 	%p6, %r26, %r25;
	@%p6 bra 	$L__BB0_2;
$L__BB0_6:
	ret;

}


// ===== COMPILED SASS (sm_100) =====

	.target	sm_100

	.elftype	@"ET_EXEC"


//--------------------- .note.nv.tkinfo           --------------------------
	.section	.note.nv.tkinfo,"",@"SHT_NOTE"
	.sectionflags	@"SHF_NOTE_NV_TKINFO"
	.tkinfo
        /*0018*/ 	.word	0x00000002
        /*0030*/ 	.string	""
        /*0030*/ 	.string	"ptxas"
        /*0030*/ 	.string	"Cuda compilation tools, release 13.0, V13.0.88"
        /*0030*/ 	.string	"Build cuda_13.0.r13.0/compiler.36424714_0"
        /*0030*/ 	.string	"-arch sm_100 -m 64 "



//--------------------- .note.nv.cuinfo           --------------------------
	.section	.note.nv.cuinfo,"",@"SHT_NOTE"
	.sectionflags	@"SHF_NOTE_NV_CUINFO"
        /*0018*/ 	.short	0x0002
        /*001a*/ 	.short	0x0064
        /*001c*/ 	.short	0x0082
	.zero		2


//--------------------- .nv.info                  --------------------------
	.section	.nv.info,"",@"SHT_CUDA_INFO"
	.align	4


	//----- nvinfo : EIATTR_REGCOUNT
	.align		4
        /*0000*/ 	.byte	0x04, 0x2f
        /*0002*/ 	.short	(.L_1 - .L_0)
	.align		4
.L_0:
        /*0004*/ 	.word	index@(_Z22MorstinPenaltyFunctionPKdS0_PKiS0_PdS3_)
        /*0008*/ 	.word	0x00000022


	//----- nvinfo : EIATTR_FRAME_SIZE
	.align		4
.L_1:
        /*000c*/ 	.byte	0x04, 0x11
        /*000e*/ 	.short	(.L_3 - .L_2)
	.align		4
.L_2:
        /*0010*/ 	.word	index@($__internal_0_$__cuda_sm20_div_rn_f64_full)
        /*0014*/ 	.word	0x00000000


	//----- nvinfo : EIATTR_FRAME_SIZE
	.align		4
.L_3:
        /*0018*/ 	.byte	0x04, 0x11
        /*001a*/ 	.short	(.L_5 - .L_4)
	.align		4
.L_4:
        /*001c*/ 	.word	index@(_Z22MorstinPenaltyFunctionPKdS0_PKiS0_PdS3_)
        /*0020*/ 	.word	0x00000000


	//----- nvinfo : EIATTR_MIN_STACK_SIZE
	.align		4
.L_5:
        /*0024*/ 	.byte	0x04, 0x12
        /*0026*/ 	.short	(.L_7 - .L_6)
	.align		4
.L_6:
        /*0028*/ 	.word	index@(_Z22MorstinPenaltyFunctionPKdS0_PKiS0_PdS3_)
        /*002c*/ 	.word	0x00000000
.L_7:


//--------------------- .nv.compat                --------------------------
	.section	.nv.compat,"",@"SHT_CUDA_COMPAT_INFO"
	.align	4
        /*0000*/ 	.byte	0x02, 0x09, 0x00, 0x00, 0x02, 0x02, 0x01, 0x00, 0x02, 0x05, 0x05, 0x00, 0x03, 0x07, 0x01, 0x01
        /*0010*/ 	.byte	0x02, 0x03, 0x00, 0x00, 0x02, 0x06, 0x01, 0x00, 0x04, 0x0b, 0x08, 0x00, 0x01, 0x00, 0x00, 0x00
        /*0020*/ 	.byte	0x00, 0x00, 0x00, 0x00


//--------------------- .nv.info._Z22MorstinPenaltyFunctionPKdS0_PKiS0_PdS3_ --------------------------
	.section	.nv.info._Z22MorstinPenaltyFunctionPKdS0_PKiS0_PdS3_,"",@"SHT_CUDA_INFO"
	.sectionflags	@""
	.align	4


	//----- nvinfo : EIATTR_CUDA_API_VERSION
	.align		4
        /*0000*/ 	.byte	0x04, 0x37
        /*0002*/ 	.short	(.L_9 - .L_8)
.L_8:
        /*0004*/ 	.word	0x00000082


	//----- nvinfo : EIATTR_KPARAM_INFO
	.align		4
.L_9:
        /*0008*/ 	.byte	0x04, 0x17
        /*000a*/ 	.short	(.L_11 - .L_10)
.L_10:
        /*000c*/ 	.word	0x00000000
        /*0010*/ 	.short	0x0005
        /*0012*/ 	.short	0x0028
        /*0014*/ 	.byte	0x00, 0xf5, 0x21, 0x00


	//----- nvinfo : EIATTR_KPARAM_INFO
	.align		4
.L_11:
        /*0018*/ 	.byte	0x04, 0x17
        /*001a*/ 	.short	(.L_13 - .L_12)
.L_12:
        /*001c*/ 	.word	0x00000000
        /*0020*/ 	.short	0x0004
        /*0022*/ 	.short	0x0020
        /*0024*/ 	.byte	0x00, 0xf5, 0x21, 0x00


	//----- nvinfo : EIATTR_KPARAM_INFO
	.align		4
.L_13:
        /*0028*/ 	.byte	0x04, 0x17
        /*002a*/ 	.short	(.L_15 - .L_14)
.L_14:
        /*002c*/ 	.word	0x00000000
        /*0030*/ 	.short	0x0003
        /*0032*/ 	.short	0x0018
        /*0034*/ 	.byte	0x00, 0xf5, 0x21, 0x00


	//----- nvinfo : EIATTR_KPARAM_INFO
	.align		4
.L_15:
        /*0038*/ 	.byte	0x04, 0x17
        /*003a*/ 	.short	(.L_17 - .L_16)
.L_16:
        /*003c*/ 	.word	0x00000000
        /*0040*/ 	.short	0x0002
        /*0042*/ 	.short	0x0010
        /*0044*/ 	.byte	0x00, 0xf5, 0x21, 0x00


	//----- nvinfo : EIATTR_KPARAM_INFO
	.align		4
.L_17:
        /*0048*/ 	.byte	0x04, 0x17
        /*004a*/ 	.short	(.L_19 - .L_18)
.L_18:
        /*004c*/ 	.word	0x00000000
        /*0050*/ 	.short	0x0001
        /*0052*/ 	.short	0x0008
        /*0054*/ 	.byte	0x00, 0xf5, 0x21, 0x00


	//----- nvinfo : EIATTR_KPARAM_INFO
	.align		4
.L_19:
        /*0058*/ 	.byte	0x04, 0x17
        /*005a*/ 	.short	(.L_21 - .L_20)
.L_20:
        /*005c*/ 	.word	0x00000000
        /*0060*/ 	.short	0x0000
        /*0062*/ 	.short	0x0000
        /*0064*/ 	.byte	0x00, 0xf5, 0x21, 0x00


	//----- nvinfo : EIATTR_SPARSE_MMA_MASK
	.align		4
.L_21:
        /*0068*/ 	.byte	0x03, 0x50
        /*006a*/ 	.short	0x0000


	//----- nvinfo : EIATTR_MAXREG_COUNT
	.align		4
        /*006c*/ 	.byte	0x03, 0x1b
        /*006e*/ 	.short	0x00ff


	//----- nvinfo : EIATTR_MERCURY_ISA_VERSION
	.align		4
        /*0070*/ 	.byte	0x03, 0x5f
        /*0072*/ 	.short	0x0101


	//----- nvinfo : EIATTR_VRC_CTA_INIT_COUNT
	.align		4
        /*0074*/ 	.byte	0x02, 0x4a
	.zero		1
	.zero		1


	//----- nvinfo : EIATTR_EXIT_INSTR_OFFSETS
	.align		4
        /*0078*/ 	.byte	0x04, 0x1c
        /*007a*/ 	.short	(.L_23 - .L_22)


	//   ....[0]....
.L_22:
        /*007c*/ 	.word	0x00000090


	//   ....[1]....
        /*0080*/ 	.word	0x00000820


	//----- nvinfo : EIATTR_CRS_STACK_SIZE
	.align		4
.L_23:
        /*0084*/ 	.byte	0x04, 0x1e
        /*0086*/ 	.short	(.L_25 - .L_24)
.L_24:
        /*0088*/ 	.word	0x00000000


	//----- nvinfo : EIATTR_CBANK_PARAM_SIZE
	.align		4
.L_25:
        /*008c*/ 	.byte	0x03, 0x19
        /*008e*/ 	.short	0x0030


	//----- nvinfo : EIATTR_PARAM_CBANK
	.align		4
        /*0090*/ 	.byte	0x04, 0x0a
        /*0092*/ 	.short	(.L_27 - .L_26)
	.align		4
.L_26:
        /*0094*/ 	.word	index@(.nv.constant0._Z22MorstinPenaltyFunctionPKdS0_PKiS0_PdS3_)
        /*0098*/ 	.short	0x0380
        /*009a*/ 	.short	0x0030


	//----- nvinfo : EIATTR_SW_WAR
	.align		4
.L_27:
        /*009c*/ 	.byte	0x04, 0x36
        /*009e*/ 	.short	(.L_29 - .L_28)
.L_28:
        /*00a0*/ 	.word	0x00000008
.L_29:


//--------------------- .nv.callgraph             --------------------------
	.section	.nv.callgraph,"",@"SHT_CUDA_CALLGRAPH"
	.align	4
	.sectionentsize	8
	.align		4
        /*0000*/ 	.word	0x00000000
	.align		4
        /*0004*/ 	.word	0xffffffff
	.align		4
        /*0008*/ 	.word	0x00000000
	.align		4
        /*000c*/ 	.word	0xfffffffe
	.align		4
        /*0010*/ 	.word	0x00000000
	.align		4
        /*0014*/ 	.word	0xfffffffd
	.align		4
        /*0018*/ 	.word	0x00000000
	.align		4
        /*001c*/ 	.word	0xfffffffc


//--------------------- .text._Z22MorstinPenaltyFunctionPKdS0_PKiS0_PdS3_ --------------------------
	.section	.text._Z22MorstinPenaltyFunctionPKdS0_PKiS0_PdS3_,"ax",@progbits
	.align	128
        .global         _Z22MorstinPenaltyFunctionPKdS0_PKiS0_PdS3_
        .type           _Z22MorstinPenaltyFunctionPKdS0_PKiS0_PdS3_,@function
        .size           _Z22MorstinPenaltyFunctionPKdS0_PKiS0_PdS3_,(.L_x_11 - _Z22MorstinPenaltyFunctionPKdS0_PKiS0_PdS3_)
        .other          _Z22MorstinPenaltyFunctionPKdS0_PKiS0_PdS3_,@"STO_CUDA_ENTRY STV_DEFAULT"
_Z22MorstinPenaltyFunctionPKdS0_PKiS0_PdS3_:
.text._Z22MorstinPenaltyFunctionPKdS0_PKiS0_PdS3_:
[----:B------:R-:W-:Y:S08]  /*0000*/  LDC R1, c[0x0][0x37c] ;  /* 0x0000df00ff017b82 */ /* 0x000ff00000000800 */
[----:B------:R-:W0:Y:S01]  /*0010*/  LDC.64 R2, c[0x0][0x390] ;  /* 0x0000e400ff027b82 */ /* 0x000e220000000a00 */
[----:B------:R-:W0:Y:S02]  /*0020*/  LDCU.64 UR4, c[0x0][0x358] ;  /* 0x00006b00ff0477ac */ /* 0x000e240008000a00 */
[----:B0-----:R-:W2:Y:S05]  /*0030*/  LDG.E R2, desc[UR4][R2.64] ;  /* 0x0000000402027981 */ /* 0x001eaa000c1e1900 */
[----:B------:R-:W0:Y:S01]  /*0040*/  S2UR UR6, SR_CTAID.X ;  /* 0x00000000000679c3 */ /* 0x000e220000002500 */
[----:B------:R-:W0:Y:S07]  /*0050*/  S2R R15, SR_TID.X ;  /* 0x00000000000f7919 */ /* 0x000e2e0000002100 */
[----:B------:R-:W0:Y:S02]  /*0060*/  LDC R0, c[0x0][0x360] ;  /* 0x0000d800ff007b82 */ /* 0x000e240000000800 */
[----:B0-----:R-:W-:-:S05]  /*0070*/  IMAD R15, R0, UR6, R15 ;  /* 0x00000006000f7c24 */ /* 0x001fca000f8e020f */
[----:B--2---:R-:W-:-:S13]  /*0080*/  ISETP.GE.AND P0, PT, R15, R2, PT ;  /* 0x000000020f00720c */ /* 0x004fda0003f06270 */
[----:B------:R-:W-:Y:S05]  /*0090*/  @P0 EXIT ;  /* 0x000000000000094d */ /* 0x000fea0003800000 */
[----:B------:R-:W0:Y:S01]  /*00a0*/  LDC.64 R12, c[0x0][0x388] ;  /* 0x0000e200ff0c7b82 */ /* 0x000e220000000a00 */
[----:B------:R-:W1:Y:S07]  /*00b0*/  LDCU UR6, c[0x0][0x370] ;  /* 0x00006e00ff0677ac */ /* 0x000e6e0008000800 */
[----:B------:R-:W2:Y:S08]  /*00c0*/  LDC.64 R10, c[0x0][0x380] ;  /* 0x0000e000ff0a7b82 */ /* 0x000eb00000000a00 */
[----:B------:R-:W3:Y:S01]  /*00d0*/  LDC.64 R8, c[0x0][0x3a0] ;  /* 0x0000e800ff087b82 */ /* 0x000ee20000000a00 */
[----:B-1----:R-:W-:-:S07]  /*00e0*/  IMAD R0, R0, UR6, RZ ;  /* 0x0000000600007c24 */ /* 0x002fce000f8e02ff */
[----:B------:R-:W1:Y:S02]  /*00f0*/  LDC.64 R6, c[0x0][0x3a8] ;  /* 0x0000ea00ff067b82 */ /* 0x000e640000000a00 */
.L_x_4:
[----:B------:R-:W4:Y:S01]  /*0100*/  LDC.64 R20, c[0x0][0x398] ;  /* 0x0000e600ff147b82 */ /* 0x000f220000000a00 */
[----:B0-----:R-:W-:-:S06]  /*0110*/  IMAD.WIDE R18, R15, 0x8, R12 ;  /* 0x000000080f127825 */ /* 0x001fcc00078e020c */
[----:B------:R-:W2:Y:S04]  /*0120*/  LDG.E.64 R18, desc[UR4][R18.64] ;  /* 0x0000000412127981 */ /* 0x000ea8000c1e1b00 */
[----:B----4-:R-:W4:Y:S04]  /*0130*/  LDG.E.64 R16, desc[UR4][R20.64+0x10] ;  /* 0x0000100414107981 */ /* 0x010f28000c1e1b00 */
[----:B------:R-:W3:Y:S04]  /*0140*/  LDG.E.64 R22, desc[UR4][R20.64+0x18] ;  /* 0x0000180414167981 */ /* 0x000ee8000c1e1b00 */
[----:B------:R-:W3:Y:S01]  /*0150*/  LDG.E.64 R2, desc[UR4][R20.64+0x8] ;  /* 0x0000080414027981 */ /* 0x000ee2000c1e1b00 */
[----:B------:R-:W-:Y:S01]  /*0160*/  UMOV UR6, 0xfefa39ef ;  /* 0xfefa39ef00067882 */ /* 0x000fe20000000000 */
[----:B------:R-:W-:-:S02]  /*0170*/  UMOV UR7, 0x3fe62e42 ;  /* 0x3fe62e4200077882 */ /* 0x000fc40000000000 */
[----:B------:R0:W5:Y:S01]  /*0180*/  LDG.E.64 R4, desc[UR4][R20.64] ;  /* 0x0000000414047981 */ /* 0x000162000c1e1b00 */
[----:B------:R-:W-:Y:S01]  /*0190*/  IMAD.MOV.U32 R24, RZ, RZ, 0x1 ;  /* 0x00000001ff187424 */ /* 0x000fe200078e00ff */
[----:B------:R-:W-:Y:S01]  /*01a0*/  BSSY.RECONVERGENT B0, `(.L_x_0) ;  /* 0x0000044000007945 */ /* 0x000fe20003800200 */
[----:B--2---:R-:W2:Y:S01]  /*01b0*/  MUFU.RCP64H R25, R19 ;  /* 0x0000001300197308 */ /* 0x004ea20000001800 */
[----:B----4-:R-:W-:-:S03]  /*01c0*/  DMUL R16, R18, R16 ;  /* 0x0000001012107228 */ /* 0x010fc60000000000 */
[C---:B--2---:R-:W-:Y:S02]  /*01d0*/  DFMA R26, -R18.reuse, R24, 1 ;  /* 0x3ff00000121a742b */ /* 0x044fe40000000118 */
[----:B---3--:R-:W-:-:S03]  /*01e0*/  DMUL R22, R18, R22 ;  /* 0x0000001612167228 */ /* 0x008fc60000000000 */
[----:B------:R-:W-:-:S03]  /*01f0*/  DMUL R16, R18, R16 ;  /* 0x0000001012107228 */ /* 0x000fc60000000000 */
[----:B------:R-:W-:Y:S02]  /*0200*/  DFMA R26, R26, R26, R26 ;  /* 0x0000001a1a1a722b */ /* 0x000fe4000000001a */
[----:B------:R-:W-:-:S03]  /*0210*/  DMUL R22, R18, R22 ;  /* 0x0000001612167228 */ /* 0x000fc60000000000 */
[----:B------:R-:W-:Y:S01]  /*0220*/  DFMA R2, -R18, R2, -R16 ;  /* 0x000000021202722b */ /* 0x000fe20000000910 */
[----:B------:R-:W-:Y:S02]  /*0230*/  IMAD.MOV.U32 R16, RZ, RZ, 0x652b82fe ;  /* 0x652b82feff107424 */ /* 0x000fe400078e00ff */
[----:B------:R-:W-:Y:S01]  /*0240*/  DFMA R26, R24, R26, R24 ;  /* 0x0000001a181a722b */ /* 0x000fe20000000018 */
[----:B------:R-:W-:-:S04]  /*0250*/  IMAD.MOV.U32 R17, RZ, RZ, 0x3ff71547 ;  /* 0x3ff71547ff117424 */ /* 0x000fc800078e00ff */
[----:B------:R-:W-:-:S08]  /*0260*/  DFMA R2, -R18, R22, R2 ;  /* 0x000000161202722b */ /* 0x000fd00000000102 */
[----:B------:R-:W-:Y:S02]  /*0270*/  DFMA R16, R2, R16, 6.75539944105574400000e+15 ;  /* 0x433800000210742b */ /* 0x000fe40000000010 */
[----:B------:R-:W-:-:S06]  /*0280*/  FSETP.GEU.AND P0, PT, |R3|, 4.1917929649353027344, PT ;  /* 0x4086232b0300780b */ /* 0x000fcc0003f0e200 */
[----:B------:R-:W-:-:S08]  /*0290*/  DADD R22, R16, -6.75539944105574400000e+15 ;  /* 0xc338000010167429 */ /* 0x000fd00000000000 */
[----:B0-----:R-:W-:Y:S01]  /*02a0*/  DFMA R20, R22, -UR6, R2 ;  /* 0x8000000616147c2b */ /* 0x001fe20008000002 */
[----:B------:R-:W-:Y:S01]  /*02b0*/  UMOV UR6, 0x3b39803f ;  /* 0x3b39803f00067882 */ /* 0x000fe20000000000 */
[----:B------:R-:W-:-:S06]  /*02c0*/  UMOV UR7, 0x3c7abc9e ;  /* 0x3c7abc9e00077882 */ /* 0x000fcc0000000000 */
[----:B------:R-:W-:Y:S01]  /*02d0*/  DFMA R20, R22, -UR6, R20 ;  /* 0x8000000616147c2b */ /* 0x000fe20008000014 */
[----:B------:R-:W-:Y:S01]  /*02e0*/  UMOV UR6, 0x69ce2bdf ;  /* 0x69ce2bdf00067882 */ /* 0x000fe20000000000 */
[----:B------:R-:W-:Y:S01]  /*02f0*/  IMAD.MOV.U32 R22, RZ, RZ, -0x35dec16 ;  /* 0xfca213eaff167424 */ /* 0x000fe200078e00ff */
[----:B------:R-:W-:Y:S01]  /*0300*/  UMOV UR7, 0x3e5ade15 ;  /* 0x3e5ade1500077882 */ /* 0x000fe20000000000 */
[----:B------:R-:W-:-:S06]  /*0310*/  IMAD.MOV.U32 R23, RZ, RZ, 0x3e928af3 ;  /* 0x3e928af3ff177424 */ /* 0x000fcc00078e00ff */
[----:B------:R-:W-:Y:S01]  /*0320*/  DFMA R22, R20, UR6, R22 ;  /* 0x0000000614167c2b */ /* 0x000fe20008000016 */
[----:B------:R-:W-:Y:S01]  /*0330*/  UMOV UR6, 0x62401315 ;  /* 0x6240131500067882 */ /* 0x000fe20000000000 */
[----:B------:R-:W-:-:S06]  /*0340*/  UMOV UR7, 0x3ec71dee ;  /* 0x3ec71dee00077882 */ /* 0x000fcc0000000000 */
[----:B------:R-:W-:Y:S01]  /*0350*/  DFMA R22, R20, R22, UR6 ;  /* 0x0000000614167e2b */ /* 0x000fe20008000016 */
        /* <DEDUP_REMOVED lines=20> */
[----:B------:R-:W-:-:S08]  /*04a0*/  DFMA R22, R20, R22, UR6 ;  /* 0x0000000614167e2b */ /* 0x000fd00008000016 */
[----:B------:R-:W-:-:S08]  /*04b0*/  DFMA R22, R20, R22, 1 ;  /* 0x3ff000001416742b */ /* 0x000fd00000000016 */
[----:B------:R-:W-:Y:S02]  /*04c0*/  DFMA R22, R20, R22, 1 ;  /* 0x3ff000001416742b */ /* 0x000fe40000000016 */
[----:B------:R-:W-:-:S08]  /*04d0*/  DFMA R20, -R18, R26, 1 ;  /* 0x3ff000001214742b */ /* 0x000fd0000000011a */
[----:B------:R-:W-:Y:S01]  /*04e0*/  DFMA R20, R26, R20, R26 ;  /* 0x000000141a14722b */ /* 0x000fe2000000001a */
[----:B------:R-:W-:Y:S02]  /*04f0*/  IMAD R25, R16, 0x100000, R23 ;  /* 0x0010000010197824 */ /* 0x000fe400078e0217 */
[----:B------:R-:W-:Y:S01]  /*0500*/  IMAD.MOV.U32 R24, RZ, RZ, R22 ;  /* 0x000000ffff187224 */ /* 0x000fe200078e0016 */
[----:B------:R-:W-:Y:S07]  /*0510*/  @!P0 BRA `(.L_x_1) ;  /* 0x0000000000308947 */ /* 0x000fee0003800000 */
[----:B------:R-:W-:Y:S01]  /*0520*/  FSETP.GEU.AND P1, PT, |R3|, 4.2275390625, PT ;  /* 0x408748000300780b */ /* 0x000fe20003f2e200 */
[C---:B------:R-:W-:Y:S02]  /*0530*/  DADD R24, R2.reuse, +INF ;  /* 0x7ff0000002187429 */ /* 0x040fe40000000000 */
[----:B------:R-:W-:-:S08]  /*0540*/  DSETP.GEU.AND P0, PT, R2, RZ, PT ;  /* 0x000000ff0200722a */ /* 0x000fd00003f0e000 */
[----:B------:R-:W-:Y:S02]  /*0550*/  FSEL R24, R24, RZ, P0 ;  /* 0x000000ff18187208 */ /* 0x000fe40000000000 */
[----:B------:R-:W-:Y:S02]  /*0560*/  @!P1 LEA.HI R14, R16, R16, RZ, 0x1 ;  /* 0x00000010100e9211 */ /* 0x000fe400078f08ff */
[----:B------:R-:W-:Y:S02]  /*0570*/  FSEL R25, R25, RZ, P0 ;  /* 0x000000ff19197208 */ /* 0x000fe40000000000 */
[----:B------:R-:W-:-:S05]  /*0580*/  @!P1 SHF.R.S32.HI R3, RZ, 0x1, R14 ;  /* 0x00000001ff039819 */ /* 0x000fca000001140e */
[----:B------:R-:W-:Y:S02]  /*0590*/  @!P1 IMAD.IADD R2, R16, 0x1, -R3 ;  /* 0x0000000110029824 */ /* 0x000fe400078e0a03 */
[----:B------:R-:W-:-:S03]  /*05a0*/  @!P1 IMAD R23, R3, 0x100000, R23 ;  /* 0x0010000003179824 */ /* 0x000fc600078e0217 */
[----:B------:R-:W-:Y:S01]  /*05b0*/  @!P1 LEA R3, R2, 0x3ff00000, 0x14 ;  /* 0x3ff0000002039811 */ /* 0x000fe200078ea0ff */
[----:B------:R-:W-:-:S06]  /*05c0*/  @!P1 IMAD.MOV.U32 R2, RZ, RZ, RZ ;  /* 0x000000ffff029224 */ /* 0x000fcc00078e00ff */
[----:B------:R-:W-:-:S11]  /*05d0*/  @!P1 DMUL R24, R22, R2 ;  /* 0x0000000216189228 */ /* 0x000fd60000000000 */
.L_x_1:
[----:B------:R-:W-:Y:S05]  /*05e0*/  BSYNC.RECONVERGENT B0 ;  /* 0x0000000000007941 */ /* 0x000fea0003800200 */
.L_x_0:
[----:B------:R-:W-:Y:S01]  /*05f0*/  DADD R24, -R24, 1 ;  /* 0x3ff0000018187429 */ /* 0x000fe20000000100 */
[----:B------:R-:W-:Y:S07]  /*0600*/  BSSY.RECONVERGENT B0, `(.L_x_2) ;  /* 0x000000c000007945 */ /* 0x000fee0003800200 */
[----:B------:R-:W-:Y:S02]  /*0610*/  DMUL R2, R24, R20 ;  /* 0x0000001418027228 */ /* 0x000fe40000000000 */
[----:B------:R-:W-:-:S06]  /*0620*/  FSETP.GEU.AND P1, PT, |R25|, 6.5827683646048100446e-37, PT ;  /* 0x036000001900780b */ /* 0x000fcc0003f2e200 */
[----:B------:R-:W-:-:S08]  /*0630*/  DFMA R16, -R18, R2, R24 ;  /* 0x000000021210722b */ /* 0x000fd00000000118 */
[----:B------:R-:W-:-:S10]  /*0640*/  DFMA R2, R20, R16, R2 ;  /* 0x000000101402722b */ /* 0x000fd40000000002 */
[----:B------:R-:W-:-:S05]  /*0650*/  FFMA R14, RZ, R19, R3 ;  /* 0x00000013ff0e7223 */ /* 0x000fca0000000003 */
[----:B------:R-:W-:-:S13]  /*0660*/  FSETP.GT.AND P0, PT, |R14|, 1.469367938527859385e-39, PT ;  /* 0x001000000e00780b */ /* 0x000fda0003f04200 */
[----:B------:R-:W-:Y:S05]  /*0670*/  @P0 BRA P1, `(.L_x_3) ;  /* 0x0000000000100947 */ /* 0x000fea0000800000 */
[----:B------:R-:W-:-:S07]  /*0680*/  MOV R14, 0x6a0 ;  /* 0x000006a0000e7802 */ /* 0x000fce0000000f00 */
[----:B-1---5:R-:W-:Y:S05]  /*0690*/  CALL.REL.NOINC `($__internal_0_$__cuda_sm20_div_rn_f64_full) ;  /* 0x0000000000647944 */ /* 0x022fea0003c00000 */
[----:B------:R-:W-:Y:S02]  /*06a0*/  IMAD.MOV.U32 R2, RZ, RZ, R24 ;  /* 0x000000ffff027224 */ /* 0x000fe400078e0018 */
[----:B------:R-:W-:-:S07]  /*06b0*/  IMAD.MOV.U32 R3, RZ, RZ, R25 ;  /* 0x000000ffff037224 */ /* 0x000fce00078e0019 */
.L_x_3:
[----:B------:R-:W-:Y:S05]  /*06c0*/  BSYNC.RECONVERGENT B0 ;  /* 0x0000000000007941 */ /* 0x000fea0003800200 */
.L_x_2:
[----:B------:R-:W0:Y:S01]  /*06d0*/  LDC.64 R22, c[0x0][0x398] ;  /* 0x0000e600ff167b82 */ /* 0x000e220000000a00 */
[----:B------:R-:W-:-:S06]  /*06e0*/  IMAD.WIDE R18, R15, 0x8, R10 ;  /* 0x000000080f127825 */ /* 0x000fcc00078e020a */
[----:B------:R-:W2:Y:S04]  /*06f0*/  LDG.E.64 R18, desc[UR4][R18.64] ;  /* 0x0000000412127981 */ /* 0x000ea8000c1e1b00 */
[----:B0-----:R-:W3:Y:S01]  /*0700*/  LDG.E.64 R16, desc[UR4][R22.64+0x20] ;  /* 0x0000200416107981 */ /* 0x001ee2000c1e1b00 */
[----:B------:R-:W0:Y:S01]  /*0710*/  LDC.64 R24, c[0x0][0x390] ;  /* 0x0000e400ff187b82 */ /* 0x000e220000000a00 */
[----:B---3-5:R-:W-:-:S08]  /*0720*/  DFMA R4, R4, R2, R16 ;  /* 0x000000020404722b */ /* 0x028fd00000000010 */
[----:B--2---:R-:W-:-:S08]  /*0730*/  DMUL R4, R4, R18 ;  /* 0x0000001204047228 */ /* 0x004fd00000000000 */
[----:B------:R-:W-:Y:S02]  /*0740*/  DADD R20, -RZ, -R4 ;  /* 0x00000000ff147229 */ /* 0x000fe40000000904 */
[----:B------:R-:W-:Y:S01]  /*0750*/  DSETP.GEU.AND P0, PT, R4, RZ, PT ;  /* 0x000000ff0400722a */ /* 0x000fe20003f0e000 */
[----:B------:R-:W-:-:S07]  /*0760*/  IMAD.WIDE R2, R15, 0x8, R8 ;  /* 0x000000080f027825 */ /* 0x000fce00078e0208 */
[C---:B------:R-:W-:Y:S02]  /*0770*/  FSEL R16, R20.reuse, RZ, !P0 ;  /* 0x000000ff14107208 */ /* 0x040fe40004000000 */
[C---:B------:R-:W-:Y:S02]  /*0780*/  FSEL R17, R21.reuse, RZ, !P0 ;  /* 0x000000ff15117208 */ /* 0x040fe40004000000 */
[----:B------:R-:W-:Y:S02]  /*0790*/  FSEL R20, R20, R4, !P0 ;  /* 0x0000000414147208 */ /* 0x000fe40004000000 */
[----:B------:R-:W-:Y:S01]  /*07a0*/  FSEL R21, R21, R5, !P0 ;  /* 0x0000000515157208 */ /* 0x000fe20004000000 */
[----:B-1----:R-:W-:Y:S01]  /*07b0*/  IMAD.WIDE R4, R15, 0x8, R6 ;  /* 0x000000080f047825 */ /* 0x002fe200078e0206 */
[----:B------:R4:W-:Y:S04]  /*07c0*/  STG.E.64 desc[UR4][R2.64], R16 ;  /* 0x0000001002007986 */ /* 0x0009e8000c101b04 */
[----:B------:R4:W-:Y:S04]  /*07d0*/  STG.E.64 desc[UR4][R4.64], R20 ;  /* 0x0000001404007986 */ /* 0x0009e8000c101b04 */
[----:B0-----:R-:W2:Y:S01]  /*07e0*/  LDG.E R24, desc[UR4][R24.64] ;  /* 0x0000000418187981 */ /* 0x001ea2000c1e1900 */
[----:B------:R-:W-:-:S05]  /*07f0*/  IMAD.IADD R15, R0, 0x1, R15 ;  /* 0x00000001000f7824 */ /* 0x000fca00078e020f */
[----:B--2---:R-:W-:-:S13]  /*0800*/  ISETP.GE.AND P0, PT, R15, R24, PT ;  /* 0x000000180f00720c */ /* 0x004fda0003f06270 */
[----:B----4-:R-:W-:Y:S05]  /*0810*/  @!P0 BRA `(.L_x_4) ;  /* 0xfffffff800388947 */ /* 0x010fea000383ffff */
[----:B------:R-:W-:Y:S05]  /*0820*/  EXIT ;  /* 0x000000000000794d */ /* 0x000fea0003800000 */
        .weak           $__internal_0_$__cuda_sm20_div_rn_f64_full
        .type           $__internal_0_$__cuda_sm20_div_rn_f64_full,@function
        .size           $__internal_0_$__cuda_sm20_div_rn_f64_full,(.L_x_11 - $__internal_0_$__cuda_sm20_div_rn_f64_full)
$__internal_0_$__cuda_sm20_div_rn_f64_full:
[----:B------:R-:W-:Y:S01]  /*0830*/  IMAD.MOV.U32 R17, RZ, RZ, R25 ;  /* 0x000000ffff117224 */ /* 0x000fe200078e0019 */
[C---:B------:R-:W-:Y:S01]  /*0840*/  FSETP.GEU.AND P0, PT, |R19|.reuse, 1.469367938527859385e-39, PT ;  /* 0x001000001300780b */ /* 0x040fe20003f0e200 */
[----:B------:R-:W-:Y:S01]  /*0850*/  IMAD.MOV.U32 R16, RZ, RZ, R24 ;  /* 0x000000ffff107224 */ /* 0x000fe200078e0018 */
[----:B------:R-:W-:Y:S01]  /*0860*/  LOP3.LUT R2, R19, 0x800fffff, RZ, 0xc0, !PT ;  /* 0x800fffff13027812 */ /* 0x000fe200078ec0ff */
[----:B------:R-:W-:Y:S01]  /*0870*/  IMAD.MOV.U32 R25, RZ, RZ, 0x1ca00000 ;  /* 0x1ca00000ff197424 */ /* 0x000fe200078e00ff */
[C---:B------:R-:W-:Y:S01]  /*0880*/  FSETP.GEU.AND P2, PT, |R17|.reuse, 1.469367938527859385e-39, PT ;  /* 0x001000001100780b */ /* 0x040fe20003f4e200 */
[----:B------:R-:W-:Y:S01]  /*0890*/  IMAD.MOV.U32 R20, RZ, RZ, R16 ;  /* 0x000000ffff147224 */ /* 0x000fe200078e0010 */
[----:B------:R-:W-:Y:S01]  /*08a0*/  LOP3.LUT R3, R2, 0x3ff00000, RZ, 0xfc, !PT ;  /* 0x3ff0000002037812 */ /* 0x000fe200078efcff */
[----:B------:R-:W-:Y:S01]  /*08b0*/  IMAD.MOV.U32 R2, RZ, RZ, R18 ;  /* 0x000000ffff027224 */ /* 0x000fe200078e0012 */
[----:B------:R-:W-:Y:S01]  /*08c0*/  LOP3.LUT R24, R17, 0x7ff00000, RZ, 0xc0, !PT ;  /* 0x7ff0000011187812 */ /* 0x000fe200078ec0ff */
[----:B------:R-:W-:Y:S01]  /*08d0*/  IMAD.MOV.U32 R22, RZ, RZ, 0x1 ;  /* 0x00000001ff167424 */ /* 0x000fe200078e00ff */
[----:B------:R-:W-:Y:S01]  /*08e0*/  LOP3.LUT R27, R19, 0x7ff00000, RZ, 0xc0, !PT ;  /* 0x7ff00000131b7812 */ /* 0x000fe200078ec0ff */
[----:B------:R-:W-:Y:S02]  /*08f0*/  BSSY.RECONVERGENT B1, `(.L_x_5) ;  /* 0x000004d000017945 */ /* 0x000fe40003800200 */
[----:B------:R-:W-:Y:S01]  /*0900*/  @!P0 DMUL R2, R18, 8.98846567431157953865e+307 ;  /* 0x7fe0000012028828 */ /* 0x000fe20000000000 */
[----:B------:R-:W-:Y:S01]  /*0910*/  ISETP.GE.U32.AND P1, PT, R24, R27, PT ;  /* 0x0000001b1800720c */ /* 0x000fe20003f26070 */
[----:B------:R-:W-:-:S02]  /*0920*/  IMAD.MOV.U32 R26, RZ, RZ, R24 ;  /* 0x000000ffff1a7224 */ /* 0x000fc400078e0018 */
[----:B------:R-:W-:Y:S01]  /*0930*/  @!P2 LOP3.LUT R21, R19, 0x7ff00000, RZ, 0xc0, !PT ;  /* 0x7ff000001315a812 */ /* 0x000fe200078ec0ff */
[----:B------:R-:W-:Y:S01]  /*0940*/  @!P2 IMAD.MOV.U32 R28, RZ, RZ, RZ ;  /* 0x000000ffff1ca224 */ /* 0x000fe200078e00ff */
[----:B------:R-:W0:Y:S02]  /*0950*/  MUFU.RCP64H R23, R3 ;  /* 0x0000000300177308 */ /* 0x000e240000001800 */
[----:B------:R-:W-:Y:S02]  /*0960*/  @!P2 ISETP.GE.U32.AND P3, PT, R24, R21, PT ;  /* 0x000000151800a20c */ /* 0x000fe40003f66070 */
[C---:B------:R-:W-:Y:S02]  /*0970*/  SEL R21, R25.reuse, 0x63400000, !P1 ;  /* 0x6340000019157807 */ /* 0x040fe40004800000 */
[----:B------:R-:W-:Y:S02]  /*0980*/  @!P2 SEL R29, R25, 0x63400000, !P3 ;  /* 0x63400000191da807 */ /* 0x000fe40005800000 */
[----:B------:R-:W-:-:S02]  /*0990*/  LOP3.LUT R21, R21, 0x800fffff, R17, 0xf8, !PT ;  /* 0x800fffff15157812 */ /* 0x000fc400078ef811 */
[----:B------:R-:W-:Y:S02]  /*09a0*/  @!P2 LOP3.LUT R29, R29, 0x80000000, R17, 0xf8, !PT ;  /* 0x800000001d1da812 */ /* 0x000fe400078ef811 */
[----:B------:R-:W-:Y:S02]  /*09b0*/  @!P0 LOP3.LUT R27, R3, 0x7ff00000, RZ, 0xc0, !PT ;  /* 0x7ff00000031b8812 */ /* 0x000fe400078ec0ff */
[----:B------:R-:W-:-:S06]  /*09c0*/  @!P2 LOP3.LUT R29, R29, 0x100000, RZ, 0xfc, !PT ;  /* 0x001000001d1da812 */ /* 0x000fcc00078efcff */
[----:B------:R-:W-:Y:S02]  /*09d0*/  @!P2 DFMA R20, R20, 2, -R28 ;  /* 0x400000001414a82b */ /* 0x000fe4000000081c */
[----:B0-----:R-:W-:-:S08]  /*09e0*/  DFMA R28, R22, -R2, 1 ;  /* 0x3ff00000161c742b */ /* 0x001fd00000000802 */
[----:B------:R-:W-:Y:S01]  /*09f0*/  DFMA R28, R28, R28, R28 ;  /* 0x0000001c1c1c722b */ /* 0x000fe2000000001c */
[----:B------:R-:W-:-:S07]  /*0a00*/  @!P2 LOP3.LUT R26, R21, 0x7ff00000, RZ, 0xc0, !PT ;  /* 0x7ff00000151aa812 */ /* 0x000fce00078ec0ff */
[----:B------:R-:W-:-:S08]  /*0a10*/  DFMA R28, R22, R28, R22 ;  /* 0x0000001c161c722b */ /* 0x000fd00000000016 */
[----:B------:R-:W-:-:S08]  /*0a20*/  DFMA R22, R28, -R2, 1 ;  /* 0x3ff000001c16742b */ /* 0x000fd00000000802 */
[----:B------:R-:W-:-:S08]  /*0a30*/  DFMA R22, R28, R22, R28 ;  /* 0x000000161c16722b */ /* 0x000fd0000000001c */
[----:B------:R-:W-:-:S08]  /*0a40*/  DMUL R28, R22, R20 ;  /* 0x00000014161c7228 */ /* 0x000fd00000000000 */
[----:B------:R-:W-:-:S08]  /*0a50*/  DFMA R30, R28, -R2, R20 ;  /* 0x800000021c1e722b */ /* 0x000fd00000000014 */
[----:B------:R-:W-:Y:S01]  /*0a60*/  DFMA R22, R22, R30, R28 ;  /* 0x0000001e1616722b */ /* 0x000fe2000000001c */
[----:B------:R-:W-:-:S05]  /*0a70*/  VIADD R28, R26, 0xffffffff ;  /* 0xffffffff1a1c7836 */ /* 0x000fca0000000000 */
[----:B------:R-:W-:Y:S01]  /*0a80*/  ISETP.GT.U32.AND P0, PT, R28, 0x7feffffe, PT ;  /* 0x7feffffe1c00780c */ /* 0x000fe20003f04070 */
[----:B------:R-:W-:-:S05]  /*0a90*/  VIADD R28, R27, 0xffffffff ;  /* 0xffffffff1b1c7836 */ /* 0x000fca0000000000 */
[----:B------:R-:W-:-:S13]  /*0aa0*/  ISETP.GT.U32.OR P0, PT, R28, 0x7feffffe, P0 ;  /* 0x7feffffe1c00780c */ /* 0x000fda0000704470 */
[----:B------:R-:W-:Y:S05]  /*0ab0*/  @P0 BRA `(.L_x_6) ;  /* 0x00000000006c0947 */ /* 0x000fea0003800000 */
[----:B------:R-:W-:-:S04]  /*0ac0*/  LOP3.LUT R17, R19, 0x7ff00000, RZ, 0xc0, !PT ;  /* 0x7ff0000013117812 */ /* 0x000fc800078ec0ff */
[CC--:B------:R-:W-:Y:S02]  /*0ad0*/  VIADDMNMX R16, R24.reuse, -R17.reuse, 0xb9600000, !PT ;  /* 0xb960000018107446 */ /* 0x0c0fe40007800911 */
[----:B------:R-:W-:Y:S02]  /*0ae0*/  ISETP.GE.U32.AND P0, PT, R24, R17, PT ;  /* 0x000000111800720c */ /* 0x000fe40003f06070 */
[----:B------:R-:W-:Y:S02]  /*0af0*/  VIMNMX R16, PT, PT, R16, 0x46a00000, PT ;  /* 0x46a0000010107848 */ /* 0x000fe40003fe0100 */
[----:B------:R-:W-:-:S05]  /*0b00*/  SEL R25, R25, 0x63400000, !P0 ;  /* 0x6340000019197807 */ /* 0x000fca0004000000 */
[----:B------:R-:W-:Y:S02]  /*0b10*/  IMAD.IADD R26, R16, 0x1, -R25 ;  /* 0x00000001101a7824 */ /* 0x000fe400078e0a19 */
[----:B------:R-:W-:Y:S02]  /*0b20*/  IMAD.MOV.U32 R16, RZ, RZ, RZ ;  /* 0x000000ffff107224 */ /* 0x000fe400078e00ff */
[----:B------:R-:W-:-:S06]  /*0b30*/  VIADD R17, R26, 0x7fe00000 ;  /* 0x7fe000001a117836 */ /* 0x000fcc0000000000 */
[----:B------:R-:W-:-:S10]  /*0b40*/  DMUL R24, R22, R16 ;  /* 0x0000001016187228 */ /* 0x000fd40000000000 */
[----:B------:R-:W-:-:S13]  /*0b50*/  FSETP.GTU.AND P0, PT, |R25|, 1.469367938527859385e-39, PT ;  /* 0x001000001900780b */ /* 0x000fda0003f0c200 */
[----:B------:R-:W-:Y:S05]  /*0b60*/  @P0 BRA `(.L_x_7) ;  /* 0x0000000000940947 */ /* 0x000fea0003800000 */
[----:B------:R-:W-:Y:S01]  /*0b70*/  DFMA R2, R22, -R2, R20 ;  /* 0x800000021602722b */ /* 0x000fe20000000014 */
[----:B------:R-:W-:-:S09]  /*0b80*/  IMAD.MOV.U32 R16, RZ, RZ, RZ ;  /* 0x000000ffff107224 */ /* 0x000fd200078e00ff */
[C---:B------:R-:W-:Y:S02]  /*0b90*/  FSETP.NEU.AND P0, PT, R3.reuse, RZ, PT ;  /* 0x000000ff0300720b */ /* 0x040fe40003f0d000 */
[----:B------:R-:W-:-:S04]  /*0ba0*/  LOP3.LUT R19, R3, 0x80000000, R19, 0x48, !PT ;  /* 0x8000000003137812 */ /* 0x000fc800078e4813 */
[----:B------:R-:W-:-:S07]  /*0bb0*/  LOP3.LUT R17, R19, R17, RZ, 0xfc, !PT ;  /* 0x0000001113117212 */ /* 0x000fce00078efcff */
[----:B------:R-:W-:Y:S05]  /*0bc0*/  @!P0 BRA `(.L_x_7) ;  /* 0x00000000007c8947 */ /* 0x000fea0003800000 */
[----:B------:R-:W-:Y:S01]  /*0bd0*/  IMAD.MOV R3, RZ, RZ, -R26 ;  /* 0x000000ffff037224 */ /* 0x000fe200078e0a1a */
[----:B------:R-:W-:Y:S01]  /*0be0*/  DMUL.RP R16, R22, R16 ;  /* 0x0000001016107228 */ /* 0x000fe20000008000 */
[----:B------:R-:W-:-:S06]  /*0bf0*/  IMAD.MOV.U32 R2, RZ, RZ, RZ ;  /* 0x000000ffff027224 */ /* 0x000fcc00078e00ff */
[----:B------:R-:W-:-:S03]  /*0c00*/  DFMA R2, R24, -R2, R22 ;  /* 0x800000021802722b */ /* 0x000fc60000000016 */
[----:B------:R-:W-:-:S03]  /*0c10*/  LOP3.LUT R19, R17, R19, RZ, 0x3c, !PT ;  /* 0x0000001311137212 */ /* 0x000fc600078e3cff */
[----:B------:R-:W-:-:S04]  /*0c20*/  IADD3 R2, PT, PT, -R26, -0x43300000, RZ ;  /* 0xbcd000001a027810 */ /* 0x000fc80007ffe1ff */
[----:B------:R-:W-:-:S04]  /*0c30*/  FSETP.NEU.AND P0, PT, |R3|, R2, PT ;  /* 0x000000020300720b */ /* 0x000fc80003f0d200 */
[----:B------:R-:W-:Y:S02]  /*0c40*/  FSEL R24, R16, R24, !P0 ;  /* 0x0000001810187208 */ /* 0x000fe40004000000 */
[----:B------:R-:W-:Y:S01]  /*0c50*/  FSEL R25, R19, R25, !P0 ;  /* 0x0000001913197208 */ /* 0x000fe20004000000 */
[----:B------:R-:W-:Y:S06]  /*0c60*/  BRA `(.L_x_7) ;  /* 0x0000000000547947 */ /* 0x000fec0003800000 */
.L_x_6:
[----:B------:R-:W-:-:S14]  /*0c70*/  DSETP.NAN.AND P0, PT, R16, R16, PT ;  /* 0x000000101000722a */ /* 0x000fdc0003f08000 */
[----:B------:R-:W-:Y:S05]  /*0c80*/  @P0 BRA `(.L_x_8) ;  /* 0x0000000000440947 */ /* 0x000fea0003800000 */
[----:B------:R-:W-:-:S14]  /*0c90*/  DSETP.NAN.AND P0, PT, R18, R18, PT ;  /* 0x000000121200722a */ /* 0x000fdc0003f08000 */
[----:B------:R-:W-:Y:S05]  /*0ca0*/  @P0 BRA `(.L_x_9) ;  /* 0x0000000000300947 */ /* 0x000fea0003800000 */
[----:B------:R-:W-:Y:S01]  /*0cb0*/  ISETP.NE.AND P0, PT, R26, R27, PT ;  /* 0x0000001b1a00720c */ /* 0x000fe20003f05270 */
[----:B------:R-:W-:Y:S02]  /*0cc0*/  IMAD.MOV.U32 R24, RZ, RZ, 0x0 ;  /* 0x00000000ff187424 */ /* 0x000fe400078e00ff */
[----:B------:R-:W-:-:S10]  /*0cd0*/  IMAD.MOV.U32 R25, RZ, RZ, -0x80000 ;  /* 0xfff80000ff197424 */ /* 0x000fd400078e00ff */
[----:B------:R-:W-:Y:S05]  /*0ce0*/  @!P0 BRA `(.L_x_7) ;  /* 0x0000000000348947 */ /* 0x000fea0003800000 */
[----:B------:R-:W-:Y:S02]  /*0cf0*/  ISETP.NE.AND P0, PT, R26, 0x7ff00000, PT ;  /* 0x7ff000001a00780c */ /* 0x000fe40003f05270 */
[----:B------:R-:W-:Y:S02]  /*0d00*/  LOP3.LUT R25, R17, 0x80000000, R19, 0x48, !PT ;  /* 0x8000000011197812 */ /* 0x000fe400078e4813 */
[----:B------:R-:W-:-:S13]  /*0d10*/  ISETP.EQ.OR P0, PT, R27, RZ, !P0 ;  /* 0x000000ff1b00720c */ /* 0x000fda0004702670 */
[----:B------:R-:W-:Y:S01]  /*0d20*/  @P0 LOP3.LUT R2, R25, 0x7ff00000, RZ, 0xfc, !PT ;  /* 0x7ff0000019020812 */ /* 0x000fe200078efcff */
[----:B------:R-:W-:Y:S02]  /*0d30*/  @!P0 IMAD.MOV.U32 R24, RZ, RZ, RZ ;  /* 0x000000ffff188224 */ /* 0x000fe400078e00ff */
[----:B------:R-:W-:Y:S02]  /*0d40*/  @P0 IMAD.MOV.U32 R24, RZ, RZ, RZ ;  /* 0x000000ffff180224 */ /* 0x000fe400078e00ff */
[----:B------:R-:W-:Y:S01]  /*0d50*/  @P0 IMAD.MOV.U32 R25, RZ, RZ, R2 ;  /* 0x000000ffff190224 */ /* 0x000fe200078e0002 */
[----:B------:R-:W-:Y:S06]  /*0d60*/  BRA `(.L_x_7) ;  /* 0x0000000000147947 */ /* 0x000fec0003800000 */
.L_x_9:
[----:B------:R-:W-:Y:S01]  /*0d70*/  LOP3.LUT R25, R19, 0x80000, RZ, 0xfc, !PT ;  /* 0x0008000013197812 */ /* 0x000fe200078efcff */
[----:B------:R-:W-:Y:S01]  /*0d80*/  IMAD.MOV.U32 R24, RZ, RZ, R18 ;  /* 0x000000ffff187224 */ /* 0x000fe200078e0012 */
[----:B------:R-:W-:Y:S06]  /*0d90*/  BRA `(.L_x_7) ;  /* 0x0000000000087947 */ /* 0x000fec0003800000 */
.L_x_8:
[----:B------:R-:W-:Y:S01]  /*0da0*/  LOP3.LUT R25, R17, 0x80000, RZ, 0xfc, !PT ;  /* 0x0008000011197812 */ /* 0x000fe200078efcff */
[----:B------:R-:W-:-:S07]  /*0db0*/  IMAD.MOV.U32 R24, RZ, RZ, R16 ;  /* 0x000000ffff187224 */ /* 0x000fce00078e0010 */
.L_x_7:
[----:B------:R-:W-:Y:S05]  /*0dc0*/  BSYNC.RECONVERGENT B1 ;  /* 0x0000000000017941 */ /* 0x000fea0003800200 */
.L_x_5:
[----:B------:R-:W-:Y:S02]  /*0dd0*/  IMAD.MOV.U32 R2, RZ, RZ, R14 ;  /* 0x000000ffff027224 */ /* 0x000fe400078e000e */
[----:B------:R-:W-:-:S04]  /*0de0*/  IMAD.MOV.U32 R3, RZ, RZ, 0x0 ;  /* 0x00000000ff037424 */ /* 0x000fc800078e00ff */
[----:B------:R-:W-:Y:S05]  /*0df0*/  RET.REL.NODEC R2 `(_Z22MorstinPenaltyFunctionPKdS0_PKiS0_PdS3_) ;  /* 0xfffffff002807950 */ /* 0x000fea0003c3ffff */
.L_x_10:
[----:B------:R-:W-:-:S00]  /*0e00*/  BRA `(.L_x_10) ;  /* 0xfffffffc00fc7947 */ /* 0x000fc0000383ffff */
[----:B------:R-:W-:-:S00]  /*0e10*/  NOP ;  /* 0x0000000000007918 */ /* 0x000fc00000000000 */
        /* <DEDUP_REMOVED lines=14> */
.L_x_11:


//--------------------- .nv.shared.reserved.0     --------------------------
	.section	.nv.shared.reserved.0,"aw",@nobits
	.weak		__nv_reservedSMEM_offset_0_alias
	.size		__nv_reservedSMEM_offset_0_alias, 0, 64
	.other		__nv_reservedSMEM_offset_0_alias,@"STO_CUDA_RESERVED_SHARED STV_DEFAULT"
__nv_reservedSMEM_offset_0_alias:
	.zero		0
	.zero		64


//--------------------- .nv.constant0._Z22MorstinPenaltyFunctionPKdS0_PKiS0_PdS3_ --------------------------
	.section	.nv.constant0._Z22MorstinPenaltyFunctionPKdS0_PKiS0_PdS3_,"a",@progbits
	.sectionflags	@""
	.align	4
.nv.constant0._Z22MorstinPenaltyFunctionPKdS0_PKiS0_PdS3_:
	.zero		944


//--------------------- SYMBOLS --------------------------

	.type		.nv.reservedSmem.offset0,@object
	.size		.nv.reservedSmem.offset0,0x4
